//
// Generated by NVIDIA NVVM Compiler
//
// Compiler Build ID: CL-36424714
// Cuda compilation tools, release 13.0, V13.0.88
// Based on NVVM 20.0.0
//

.version 9.0
.target sm_100
.address_size 64

	// .globl	_Z12soma_numerosPiS_
// _ZZ12soma_numerosPiS_E4temp has been demoted

.visible .entry _Z12soma_numerosPiS_(
	.param .u64 .ptr .align 1 _Z12soma_numerosPiS__param_0,
	.param .u64 .ptr .align 1 _Z12soma_numerosPiS__param_1
)
{
	.reg .pred 	%p<6>;
	.reg .b32 	%r<23>;
	.reg .b64 	%rd<7>;
	// demoted variable
	.shared .align 4 .b8 _ZZ12soma_numerosPiS_E4temp[64];
	ld.param.u64 	%rd1, [_Z12soma_numerosPiS__param_0];
	ld.param.u64 	%rd2, [_Z12soma_numerosPiS__param_1];
	mov.u32 	%r1, %tid.x;
	shl.b32 	%r4, %r1, 2;
	mov.u32 	%r5, _ZZ12soma_numerosPiS_E4temp;
	add.s32 	%r2, %r5, %r4;
	setp.gt.u32 	%p1, %r1, 15;
	@%p1 bra 	$L__BB0_2;
	shl.b32 	%r6, %r1, 1;
	cvta.to.global.u64 	%rd3, %rd1;
	mul.wide.u32 	%rd4, %r6, 4;
	add.s64 	%rd5, %rd3, %rd4;
	ld.global.u32 	%r7, [%rd5];
	ld.global.u32 	%r8, [%rd5+4];
	add.s32 	%r9, %r8, %r7;
	st.shared.u32 	[%r2], %r9;
$L__BB0_2:
	bar.sync 	0;
	setp.gt.u32 	%p2, %r1, 7;
	add.s32 	%r3, %r2, %r4;
	@%p2 bra 	$L__BB0_4;
	ld.shared.u32 	%r11, [%r3];
	ld.shared.u32 	%r12, [%r3+4];
	add.s32 	%r13, %r12, %r11;
	st.shared.u32 	[%r2], %r13;
$L__BB0_4:
	bar.sync 	0;
	setp.gt.u32 	%p3, %r1, 3;
	@%p3 bra 	$L__BB0_6;
	ld.shared.u32 	%r14, [%r3];
	ld.shared.u32 	%r15, [%r3+4];
	add.s32 	%r16, %r15, %r14;
	st.shared.u32 	[%r2], %r16;
$L__BB0_6:
	bar.sync 	0;
	setp.gt.u32 	%p4, %r1, 1;
	@%p4 bra 	$L__BB0_8;
	ld.shared.u32 	%r17, [%r3];
	ld.shared.u32 	%r18, [%r3+4];
	add.s32 	%r19, %r18, %r17;
	st.shared.u32 	[%r2], %r19;
$L__BB0_8:
	bar.sync 	0;
	setp.ne.s32 	%p5, %r1, 0;
	@%p5 bra 	$L__BB0_10;
	ld.shared.u32 	%r20, [_ZZ12soma_numerosPiS_E4temp];
	ld.shared.u32 	%r21, [_ZZ12soma_numerosPiS_E4temp+4];
	add.s32 	%r22, %r20, %r21;
	cvta.to.global.u64 	%rd6, %rd2;
	st.global.u32 	[%rd6], %r22;
$L__BB0_10:
	ret;

}


// ===== COMPILED SASS (sm_100) =====

	.target	sm_100

	.elftype	@"ET_EXEC"


//--------------------- .note.nv.tkinfo           --------------------------
	.section	.note.nv.tkinfo,"",@"SHT_NOTE"
	.sectionflags	@"SHF_NOTE_NV_TKINFO"
	.tkinfo
        /*0018*/ 	.word	0x00000002
        /*0030*/ 	.string	""
        /*0030*/ 	.string	"ptxas"
        /*0030*/ 	.string	"Cuda compilation tools, release 13.0, V13.0.88"
        /*0030*/ 	.string	"Build cuda_13.0.r13.0/compiler.36424714_0"
        /*0030*/ 	.string	"-arch sm_100 -m 64 "



//--------------------- .note.nv.cuinfo           --------------------------
	.section	.note.nv.cuinfo,"",@"SHT_NOTE"
	.sectionflags	@"SHF_NOTE_NV_CUINFO"
        /*0018*/ 	.short	0x0002
        /*001a*/ 	.short	0x0064
        /*001c*/ 	.short	0x0082
	.zero		2


//--------------------- .nv.info                  --------------------------
	.section	.nv.info,"",@"SHT_CUDA_INFO"
	.align	4


	//----- nvinfo : EIATTR_REGCOUNT
	.align		4
        /*0000*/ 	.byte	0x04, 0x2f
        /*0002*/ 	.short	(.L_1 - .L_0)
	.align		4
.L_0:
        /*0004*/ 	.word	index@(_Z12soma_numerosPiS_)
        /*0008*/ 	.word	0x0000000c


	//----- nvinfo : EIATTR_FRAME_SIZE
	.align		4
.L_1:
        /*000c*/ 	.byte	0x04, 0x11
        /*000e*/ 	.short	(.L_3 - .L_2)
	.align		4
.L_2:
        /*0010*/ 	.word	index@(_Z12soma_numerosPiS_)
        /*0014*/ 	.word	0x00000000


	//----- nvinfo : EIATTR_MIN_STACK_SIZE
	.align		4
.L_3:
        /*0018*/ 	.byte	0x04, 0x12
        /*001a*/ 	.short	(.L_5 - .L_4)
	.align		4
.L_4:
        /*001c*/ 	.word	index@(_Z12soma_numerosPiS_)
        /*0020*/ 	.word	0x00000000
.L_5:


//--------------------- .nv.compat                --------------------------
	.section	.nv.compat,"",@"SHT_CUDA_COMPAT_INFO"
	.align	4
        /*0000*/ 	.byte	0x02, 0x09, 0x00, 0x00, 0x02, 0x02, 0x01, 0x00, 0x02, 0x05, 0x05, 0x00, 0x03, 0x07, 0x01, 0x01
        /*0010*/ 	.byte	0x02, 0x03, 0x00, 0x00, 0x02, 0x06, 0x01, 0x00, 0x04, 0x0b, 0x08, 0x00, 0x09, 0x00, 0x00, 0x00
        /*0020*/ 	.byte	0x00, 0x00, 0x00, 0x00


//--------------------- .nv.info._Z12soma_numerosPiS_ --------------------------
	.section	.nv.info._Z12soma_numerosPiS_,"",@"SHT_CUDA_INFO"
	.sectionflags	@""
	.align	4


	//----- nvinfo : EIATTR_CUDA_API_VERSION
	.align		4
        /*0000*/ 	.byte	0x04, 0x37
        /*0002*/ 	.short	(.L_7 - .L_6)
.L_6:
        /*0004*/ 	.word	0x00000082


	//----- nvinfo : EIATTR_KPARAM_INFO
	.align		4
.L_7:
        /*0008*/ 	.byte	0x04, 0x17
        /*000a*/ 	.short	(.L_9 - .L_8)
.L_8:
        /*000c*/ 	.word	0x00000000
        /*0010*/ 	.short	0x0001
        /*0012*/ 	.short	0x0008
        /*0014*/ 	.byte	0x00, 0xf5, 0x21, 0x00


	//----- nvinfo : EIATTR_KPARAM_INFO
	.align		4
.L_9:
        /*0018*/ 	.byte	0x04, 0x17
        /*001a*/ 	.short	(.L_11 - .L_10)
.L_10:
        /*001c*/ 	.word	0x00000000
        /*0020*/ 	.short	0x0000
        /*0022*/ 	.short	0x0000
        /*0024*/ 	.byte	0x00, 0xf5, 0x21, 0x00


	//----- nvinfo : EIATTR_SPARSE_MMA_MASK
	.align		4
.L_11:
        /*0028*/ 	.byte	0x03, 0x50
        /*002a*/ 	.short	0x0000


	//----- nvinfo : EIATTR_MAXREG_COUNT
	.align		4
        /*002c*/ 	.byte	0x03, 0x1b
        /*002e*/ 	.short	0x00ff


	//----- nvinfo : EIATTR_NUM_BARRIERS
	.align		4
        /*0030*/ 	.byte	0x02, 0x4c
        /*0032*/ 	.byte	0x01
	.zero		1


	//----- nvinfo : EIATTR_MERCURY_ISA_VERSION
	.align		4
        /*0034*/ 	.byte	0x03, 0x5f
        /*0036*/ 	.short	0x0101


	//----- nvinfo : EIATTR_VRC_CTA_INIT_COUNT
	.align		4
        /*0038*/ 	.byte	0x02, 0x4a
	.zero		1
	.zero		1


	//----- nvinfo : EIATTR_EXIT_INSTR_OFFSETS
	.align		4
        /*003c*/ 	.byte	0x04, 0x1c
        /*003e*/ 	.short	(.L_13 - .L_12)


	//   ....[0]....
.L_12:
        /*0040*/ 	.word	0x00000240


	//   ....[1]....
        /*0044*/ 	.word	0x00000290


	//----- nvinfo : EIATTR_CBANK_PARAM_SIZE
	.align		4
.L_13:
        /*0048*/ 	.byte	0x03, 0x19
        /*004a*/ 	.short	0x0010


	//----- nvinfo : EIATTR_PARAM_CBANK
	.align		4
        /*004c*/ 	.byte	0x04, 0x0a
        /*004e*/ 	.short	(.L_15 - .L_14)
	.align		4
.L_14:
        /*0050*/ 	.word	index@(.nv.constant0._Z12soma_numerosPiS_)
        /*0054*/ 	.short	0x0380
        /*0056*/ 	.short	0x0010


	//----- nvinfo : EIATTR_SW_WAR
	.align		4
.L_15:
        /*0058*/ 	.byte	0x04, 0x36
        /*005a*/ 	.short	(.L_17 - .L_16)
.L_16:
        /*005c*/ 	.word	0x00000008
.L_17:


//--------------------- .nv.callgraph             --------------------------
	.section	.nv.callgraph,"",@"SHT_CUDA_CALLGRAPH"
	.align	4
	.sectionentsize	8
	.align		4
        /*0000*/ 	.word	0x00000000
	.align		4
        /*0004*/ 	.word	0xffffffff
	.align		4
        /*0008*/ 	.word	0x00000000
	.align		4
        /*000c*/ 	.word	0xfffffffe
	.align		4
        /*0010*/ 	.word	0x00000000
	.align		4
        /*0014*/ 	.word	0xfffffffd
	.align		4
        /*0018*/ 	.word	0x00000000
	.align		4
        /*001c*/ 	.word	0xfffffffc


//--------------------- .text._Z12soma_numerosPiS_ --------------------------
	.section	.text._Z12soma_numerosPiS_,"ax",@progbits
	.align	128
        .global         _Z12soma_numerosPiS_
        .type           _Z12soma_numerosPiS_,@function
        .size           _Z12soma_numerosPiS_,(.L_x_1 - _Z12soma_numerosPiS_)
        .other          _Z12soma_numerosPiS_,@"STO_CUDA_ENTRY STV_DEFAULT"
_Z12soma_numerosPiS_:
.text._Z12soma_numerosPiS_:
[----:B------:R-:W-:Y:S01]  /*0000*/  LDC R1, c[0x0][0x37c] ;  /* 0x0000df00ff017b82 */ /* 0x000fe20000000800 */
[----:B------:R-:W0:Y:S01]  /*0010*/  S2R R9, SR_TID.X ;  /* 0x0000000000097919 */ /* 0x000e220000002100 */
[----:B------:R-:W1:Y:S01]  /*0020*/  LDCU.64 UR6, c[0x0][0x358] ;  /* 0x00006b00ff0677ac */ /* 0x000e620008000a00 */
[----:B0-----:R-:W-:-:S13]  /*0030*/  ISETP.GT.U32.AND P0, PT, R9, 0xf, PT ;  /* 0x0000000f0900780c */ /* 0x001fda0003f04070 */
[----:B------:R-:W0:Y:S01]  /*0040*/  @!P0 LDC.64 R2, c[0x0][0x380] ;  /* 0x0000e000ff028b82 */ /* 0x000e220000000a00 */
[----:B------:R-:W-:-:S04]  /*0050*/  @!P0 IMAD.SHL.U32 R5, R9, 0x2, RZ ;  /* 0x0000000209058824 */ /* 0x000fc800078e00ff */
[----:B0-----:R-:W-:-:S05]  /*0060*/  @!P0 IMAD.WIDE.U32 R2, R5, 0x4, R2 ;  /* 0x0000000405028825 */ /* 0x001fca00078e0002 */
[----:B-1----:R-:W2:Y:S04]  /*0070*/  @!P0 LDG.E R4, desc[UR6][R2.64] ;  /* 0x0000000602048981 */ /* 0x002ea8000c1e1900 */
[----:B------:R-:W2:Y:S01]  /*0080*/  @!P0 LDG.E R5, desc[UR6][R2.64+0x4] ;  /* 0x0000040602058981 */ /* 0x000ea2000c1e1900 */
[----:B------:R-:W0:Y:S01]  /*0090*/  S2UR UR5, SR_CgaCtaId ;  /* 0x00000000000579c3 */ /* 0x000e220000008800 */
[----:B------:R-:W-:Y:S01]  /*00a0*/  UMOV UR4, 0x400 ;  /* 0x0000040000047882 */ /* 0x000fe20000000000 */
[----:B------:R-:W-:Y:S01]  /*00b0*/  ISETP.GT.U32.AND P1, PT, R9, 0x7, PT ;  /* 0x000000070900780c */ /* 0x000fe20003f24070 */
[----:B0-----:R-:W-:-:S06]  /*00c0*/  ULEA UR4, UR5, UR4, 0x18 ;  /* 0x0000000405047291 */ /* 0x001fcc000f8ec0ff */
[----:B------:R-:W-:Y:S01]  /*00d0*/  LEA R0, R9, UR4, 0x2 ;  /* 0x0000000409007c11 */ /* 0x000fe2000f8e10ff */
[----:B--2---:R-:W-:-:S04]  /*00e0*/  @!P0 IMAD.IADD R5, R4, 0x1, R5 ;  /* 0x0000000104058824 */ /* 0x004fc800078e0205 */
[C---:B------:R-:W-:Y:S01]  /*00f0*/  IMAD R4, R9.reuse, 0x4, R0 ;  /* 0x0000000409047824 */ /* 0x040fe200078e0200 */
[----:B------:R-:W-:Y:S01]  /*0100*/  @!P0 STS [R0], R5 ;  /* 0x0000000500008388 */ /* 0x000fe20000000800 */
[----:B------:R-:W-:Y:S01]  /*0110*/  BAR.SYNC.DEFER_BLOCKING 0x0 ;  /* 0x0000000000007b1d */ /* 0x000fe20000010000 */
[----:B------:R-:W-:-:S05]  /*0120*/  ISETP.GT.U32.AND P0, PT, R9, 0x3, PT ;  /* 0x000000030900780c */ /* 0x000fca0003f04070 */
[----:B------:R-:W-:Y:S04]  /*0130*/  @!P1 LDS R6, [R4] ;  /* 0x0000000004069984 */ /* 0x000fe80000000800 */
[----:B------:R-:W0:Y:S02]  /*0140*/  @!P1 LDS R3, [R4+0x4] ;  /* 0x0000040004039984 */ /* 0x000e240000000800 */
[----:B0-----:R-:W-:-:S05]  /*0150*/  @!P1 IADD3 R3, PT, PT, R6, R3, RZ ;  /* 0x0000000306039210 */ /* 0x001fca0007ffe0ff */
[----:B------:R-:W-:Y:S01]  /*0160*/  @!P1 STS [R0], R3 ;  /* 0x0000000300009388 */ /* 0x000fe20000000800 */
[----:B------:R-:W-:Y:S01]  /*0170*/  BAR.SYNC.DEFER_BLOCKING 0x0 ;  /* 0x0000000000007b1d */ /* 0x000fe20000010000 */
[----:B------:R-:W-:-:S05]  /*0180*/  ISETP.GT.U32.AND P1, PT, R9, 0x1, PT ;  /* 0x000000010900780c */ /* 0x000fca0003f24070 */
[----:B------:R-:W-:Y:S04]  /*0190*/  @!P0 LDS R2, [R4] ;  /* 0x0000000004028984 */ /* 0x000fe80000000800 */
[----:B------:R-:W0:Y:S02]  /*01a0*/  @!P0 LDS R7, [R4+0x4] ;  /* 0x0000040004078984 */ /* 0x000e240000000800 */
[----:B0-----:R-:W-:-:S05]  /*01b0*/  @!P0 IMAD.IADD R7, R2, 0x1, R7 ;  /* 0x0000000102078824 */ /* 0x001fca00078e0207 */
[----:B------:R-:W-:Y:S01]  /*01c0*/  @!P0 STS [R0], R7 ;  /* 0x0000000700008388 */ /* 0x000fe20000000800 */
[----:B------:R-:W-:Y:S01]  /*01d0*/  BAR.SYNC.DEFER_BLOCKING 0x0 ;  /* 0x0000000000007b1d */ /* 0x000fe20000010000 */
[----:B------:R-:W-:-:S05]  /*01e0*/  ISETP.NE.AND P0, PT, R9, RZ, PT ;  /* 0x000000ff0900720c */ /* 0x000fca0003f05270 */
[----:B------:R-:W-:Y:S04]  /*01f0*/  @!P1 LDS R2, [R4] ;  /* 0x0000000004029984 */ /* 0x000fe80000000800 */
[----:B------:R-:W0:Y:S02]  /*0200*/  @!P1 LDS R5, [R4+0x4] ;  /* 0x0000040004059984 */ /* 0x000e240000000800 */
[----:B0-----:R-:W-:-:S05]  /*0210*/  @!P1 IMAD.IADD R5, R2, 0x1, R5 ;  /* 0x0000000102059824 */ /* 0x001fca00078e0205 */
[----:B------:R0:W-:Y:S01]  /*0220*/  @!P1 STS [R0], R5 ;  /* 0x0000000500009388 */ /* 0x0001e20000000800 */
[----:B------:R-:W-:Y:S06]  /*0230*/  BAR.SYNC.DEFER_BLOCKING 0x0 ;  /* 0x0000000000007b1d */ /* 0x000fec0000010000 */
[----:B------:R-:W-:Y:S05]  /*0240*/  @P0 EXIT ;  /* 0x000000000000094d */ /* 0x000fea0003800000 */
[----:B0-----:R-:W0:Y:S01]  /*0250*/  LDS.64 R4, [UR4] ;  /* 0x00000004ff047984 */ /* 0x001e220008000a00 */
[----:B------:R-:W1:Y:S01]  /*0260*/  LDC.64 R2, c[0x0][0x388] ;  /* 0x0000e200ff027b82 */ /* 0x000e620000000a00 */
[----:B0-----:R-:W-:-:S05]  /*0270*/  IADD3 R5, PT, PT, R4, R5, RZ ;  /* 0x0000000504057210 */ /* 0x001fca0007ffe0ff */
[----:B-1----:R-:W-:Y:S01]  /*0280*/  STG.E desc[UR6][R2.64], R5 ;  /* 0x0000000502007986 */ /* 0x002fe2000c101906 */
[----:B------:R-:W-:Y:S05]  /*0290*/  EXIT ;  /* 0x000000000000794d */ /* 0x000fea0003800000 */
.L_x_0:
[----:B------:R-:W-:-:S00]  /*02a0*/  BRA `(.L_x_0) ;  /* 0xfffffffc00fc7947 */ /* 0x000fc0000383ffff */
[----:B------:R-:W-:-:S00]  /*02b0*/  NOP ;  /* 0x0000000000007918 */ /* 0x000fc00000000000 */
        /* <DEDUP_REMOVED lines=12> */
.L_x_1:


//--------------------- .nv.shared._Z12soma_numerosPiS_ --------------------------
	.section	.nv.shared._Z12soma_numerosPiS_,"aw",@nobits
	.sectionflags	@""
	.align	4
.nv.shared._Z12soma_numerosPiS_:
	.zero		1088


//--------------------- .nv.shared.reserved.0     --------------------------
	.section	.nv.shared.reserved.0,"aw",@nobits
	.weak		__nv_reservedSMEM_offset_0_alias
	.size		__nv_reservedSMEM_offset_0_alias, 0, 64
	.other		__nv_reservedSMEM_offset_0_alias,@"STO_CUDA_RESERVED_SHARED STV_DEFAULT"
__nv_reservedSMEM_offset_0_alias:
	.zero		0
	.zero		64


//--------------------- .nv.constant0._Z12soma_numerosPiS_ --------------------------
	.section	.nv.constant0._Z12soma_numerosPiS_,"a",@progbits
	.sectionflags	@""
	.align	4
.nv.constant0._Z12soma_numerosPiS_:
	.zero		912


//--------------------- SYMBOLS --------------------------

	.type		.nv.reservedSmem.offset0,@object
	.size		.nv.reservedSmem.offset0,0x4
	.type		.nv.reservedSmem.cap,@object
	.size		.nv.reservedSmem.cap,0x4
